	.headerflags	@"EF_CUDA_TEXMODE_UNIFIED EF_CUDA_64BIT_ADDRESS EF_CUDA_ACCELERATORS EF_CUDA_SM90 EF_CUDA_VIRTUAL_SM(EF_CUDA_SM90)"
	.elftype	@"ET_EXEC"


//--------------------- .nv.info                  --------------------------
	.section	.nv.info,"",@"SHT_CUDA_INFO"
	.align	4


	//----- nvinfo : EIATTR_REGCOUNT
	.align		4
        /*0000*/ 	.byte	0x04, 0x2f
        /*0002*/ 	.short	(.L_1 - .L_0)
	.align		4
.L_0:
        /*0004*/ 	.word	index@(triton_poi_fused_avg_pool2d_38)
        /*0008*/ 	.word	0x00000020


	//----- nvinfo : EIATTR_MIN_STACK_SIZE
	.align		4
.L_1:
        /*000c*/ 	.byte	0x04, 0x12
        /*000e*/ 	.short	(.L_3 - .L_2)
	.align		4
.L_2:
        /*0010*/ 	.word	index@(triton_poi_fused_avg_pool2d_38)
        /*0014*/ 	.word	0x00000000


	//----- nvinfo : EIATTR_FRAME_SIZE
	.align		4
.L_3:
        /*0018*/ 	.byte	0x04, 0x11
        /*001a*/ 	.short	(.L_5 - .L_4)
	.align		4
.L_4:
        /*001c*/ 	.word	index@(triton_poi_fused_avg_pool2d_38)
        /*0020*/ 	.word	0x00000000


	//----- nvinfo : EIATTR_MIN_STACK_SIZE
	.align		4
.L_5:
        /*0024*/ 	.byte	0x04, 0x12
        /*0026*/ 	.short	(.L_7 - .L_6)
	.align		4
.L_6:
        /*0028*/ 	.word	index@(triton_poi_fused_avg_pool2d_38)
        /*002c*/ 	.word	0x00000000
.L_7:


//--------------------- .nv.info.triton_poi_fused_avg_pool2d_38 --------------------------
	.section	.nv.info.triton_poi_fused_avg_pool2d_38,"",@"SHT_CUDA_INFO"
	.sectionflags	@""
	.align	4


	//----- nvinfo : EIATTR_CUDA_API_VERSION
	.align		4
        /*0000*/ 	.byte	0x04, 0x37
        /*0002*/ 	.short	(.L_9 - .L_8)
.L_8:
        /*0004*/ 	.word	0x0000007c


	//----- nvinfo : EIATTR_KPARAM_INFO
	.align		4
.L_9:
        /*0008*/ 	.byte	0x04, 0x17
        /*000a*/ 	.short	(.L_11 - .L_10)
.L_10:
        /*000c*/ 	.word	0x00000000
        /*0010*/ 	.short	0x0002
        /*0012*/ 	.short	0x0010
        /*0014*/ 	.byte	0x00, 0xf0, 0x11, 0x00


	//----- nvinfo : EIATTR_KPARAM_INFO
	.align		4
.L_11:
        /*0018*/ 	.byte	0x04, 0x17
        /*001a*/ 	.short	(.L_13 - .L_12)
.L_12:
        /*001c*/ 	.word	0x00000000
        /*0020*/ 	.short	0x0001
        /*0022*/ 	.short	0x0008
        /*0024*/ 	.byte	0x00, 0xf4, 0x21, 0x00


	//----- nvinfo : EIATTR_KPARAM_INFO
	.align		4
.L_13:
        /*0028*/ 	.byte	0x04, 0x17
        /*002a*/ 	.short	(.L_15 - .L_14)
.L_14:
        /*002c*/ 	.word	0x00000000
        /*0030*/ 	.short	0x0000
        /*0032*/ 	.short	0x0000
        /*0034*/ 	.byte	0x00, 0xf4, 0x21, 0x00


	//----- nvinfo : EIATTR_SPARSE_MMA_MASK
	.align		4
.L_15:
        /*0038*/ 	.byte	0x03, 0x50
        /*003a*/ 	.short	0x0000


	//----- nvinfo : EIATTR_MAXREG_COUNT
	.align		4
        /*003c*/ 	.byte	0x03, 0x1b
        /*003e*/ 	.short	0x00ff


	//----- nvinfo : EIATTR_EXIT_INSTR_OFFSETS
	.align		4
        /*0040*/ 	.byte	0x04, 0x1c
        /*0042*/ 	.short	(.L_17 - .L_16)


	//   ....[0]....
.L_16:
        /*0044*/ 	.word	0x000017a0


	//----- nvinfo : EIATTR_REQNTID
	.align		4
.L_17:
        /*0048*/ 	.byte	0x04, 0x10
        /*004a*/ 	.short	(.L_19 - .L_18)
.L_18:
        /*004c*/ 	.word	0x00000080
        /*0050*/ 	.word	0x00000001
        /*0054*/ 	.word	0x00000001


	//----- nvinfo : EIATTR_CBANK_PARAM_SIZE
	.align		4
.L_19:
        /*0058*/ 	.byte	0x03, 0x19
        /*005a*/ 	.short	0x0014


	//----- nvinfo : EIATTR_PARAM_CBANK
	.align		4
        /*005c*/ 	.byte	0x04, 0x0a
        /*005e*/ 	.short	(.L_21 - .L_20)
	.align		4
.L_20:
        /*0060*/ 	.word	index@(.nv.constant0.triton_poi_fused_avg_pool2d_38)
        /*0064*/ 	.short	0x0210
        /*0066*/ 	.short	0x0014


	//----- nvinfo : EIATTR_SW_WAR
	.align		4
.L_21:
        /*0068*/ 	.byte	0x04, 0x36
        /*006a*/ 	.short	(.L_23 - .L_22)
.L_22:
        /*006c*/ 	.word	0x00000008
.L_23:


//--------------------- .nv.callgraph             --------------------------
	.section	.nv.callgraph,"",@"SHT_CUDA_CALLGRAPH"
	.align	4
	.sectionentsize	8
	.align		4
        /*0000*/ 	.word	0x00000000
	.align		4
        /*0004*/ 	.word	0xffffffff
	.align		4
        /*0008*/ 	.word	0x00000000
	.align		4
        /*000c*/ 	.word	0xfffffffe
	.align		4
        /*0010*/ 	.word	0x00000000
	.align		4
        /*0014*/ 	.word	0xfffffffd
	.align		4
        /*0018*/ 	.word	0x00000000
	.align		4
        /*001c*/ 	.word	0xfffffffc


//--------------------- .text.triton_poi_fused_avg_pool2d_38 --------------------------
	.section	.text.triton_poi_fused_avg_pool2d_38,"ax",@progbits
	.align	128
        .global         triton_poi_fused_avg_pool2d_38
        .type           triton_poi_fused_avg_pool2d_38,@function
        .size           triton_poi_fused_avg_pool2d_38,(.L_x_1 - triton_poi_fused_avg_pool2d_38)
        .other          triton_poi_fused_avg_pool2d_38,@"STO_CUDA_ENTRY STV_DEFAULT"
triton_poi_fused_avg_pool2d_38:
.text.triton_poi_fused_avg_pool2d_38:
[----:B------:R-:W-:Y:S01]  /*0000*/  LDC R1, c[0x0][0x28] ;  /* 0x00000a00ff017b82 */ /* 0x000fe20000000800 */
[----:B------:R-:W1:Y:S01]  /*0010*/  S2R R0, SR_TID.X ;  /* 0x0000000000007919 */ /* 0x000e620000002100 */
[----:B------:R-:W-:-:S06]  /*0020*/  IMAD.MOV.U32 R22, RZ, RZ, RZ ;  /* 0x000000ffff167224 */ /* 0x000fcc00078e00ff */
[----:B------:R-:W2:Y:S01]  /*0030*/  LDC.64 R24, c[0x0][0x210] ;  /* 0x00008400ff187b82 */ /* 0x000ea20000000a00 */
[----:B------:R-:W-:Y:S01]  /*0040*/  IMAD.MOV.U32 R6, RZ, RZ, RZ ;  /* 0x000000ffff067224 */ /* 0x000fe200078e00ff */
[----:B------:R-:W3:Y:S01]  /*0050*/  S2R R23, SR_CTAID.X ;  /* 0x0000000000177919 */ /* 0x000ee20000002500 */
[----:B------:R-:W-:Y:S02]  /*0060*/  CS2R R16, SRZ ;  /* 0x0000000000107805 */ /* 0x000fe4000001ff00 */
[----:B------:R-:W-:Y:S01]  /*0070*/  CS2R R18, SRZ ;  /* 0x0000000000127805 */ /* 0x000fe2000001ff00 */
[----:B------:R-:W-:Y:S01]  /*0080*/  ULDC.64 UR4, c[0x0][0x208] ;  /* 0x0000820000047ab9 */ /* 0x000fe20000000a00 */
[----:B-1----:R-:W-:-:S05]  /*0090*/  IMAD.SHL.U32 R0, R0, 0x4, RZ ;  /* 0x0000000400007824 */ /* 0x002fca00078e00ff */
[----:B------:R-:W-:-:S05]  /*00a0*/  LOP3.LUT R0, R0, 0x1fc, RZ, 0xc0, !PT ;  /* 0x000001fc00007812 */ /* 0x000fca00078ec0ff */
[----:B---3--:R-:W-:-:S04]  /*00b0*/  IMAD R23, R23, 0x400, R0 ;  /* 0x0000040017177824 */ /* 0x008fc800078e0200 */
[----:B------:R-:W-:-:S04]  /*00c0*/  IMAD.HI R2, R23, 0x2aaaaaab, RZ ;  /* 0x2aaaaaab17027827 */ /* 0x000fc800078e02ff */
[----:B------:R-:W-:Y:S01]  /*00d0*/  IMAD.HI R4, R23, -0x49f49f49, R22 ;  /* 0xb60b60b717047827 */ /* 0x000fe200078e0216 */
[----:B------:R-:W-:-:S03]  /*00e0*/  SHF.R.U32.HI R3, RZ, 0x1f, R2 ;  /* 0x0000001fff037819 */ /* 0x000fc60000011602 */
[C---:B------:R-:W-:Y:S01]  /*00f0*/  VIADD R7, R23.reuse, 0x200 ;  /* 0x0000020017077836 */ /* 0x040fe20000000000 */
[----:B------:R-:W-:Y:S01]  /*0100*/  SHF.R.U32.HI R5, RZ, 0x1f, R4 ;  /* 0x0000001fff057819 */ /* 0x000fe20000011604 */
[----:B------:R-:W-:Y:S01]  /*0110*/  VIADD R15, R23, 0xffffa600 ;  /* 0xffffa600170f7836 */ /* 0x000fe20000000000 */
[----:B------:R-:W-:Y:S01]  /*0120*/  LEA.HI.SX32 R3, R2, R3, 0x19 ;  /* 0x0000000302037211 */ /* 0x000fe200078fcaff */
[----:B------:R-:W-:Y:S01]  /*0130*/  IMAD.MOV.U32 R2, RZ, RZ, RZ ;  /* 0x000000ffff027224 */ /* 0x000fe200078e00ff */
[----:B------:R-:W-:Y:S01]  /*0140*/  LEA.HI.SX32 R5, R4, R5, 0x12 ;  /* 0x0000000504057211 */ /* 0x000fe200078f92ff */
[----:B------:R-:W-:Y:S02]  /*0150*/  IMAD.MOV.U32 R4, RZ, RZ, RZ ;  /* 0x000000ffff047224 */ /* 0x000fe400078e00ff */
[----:B------:R-:W-:-:S04]  /*0160*/  IMAD.HI R2, R3, -0x77777777, R2 ;  /* 0x8888888903027827 */ /* 0x000fc800078e0202 */
[----:B------:R-:W-:Y:S01]  /*0170*/  IMAD.HI R0, R5, -0x77777777, R4 ;  /* 0x8888888905007827 */ /* 0x000fe200078e0204 */
[----:B------:R-:W-:-:S03]  /*0180*/  SHF.R.U32.HI R11, RZ, 0x1f, R2 ;  /* 0x0000001fff0b7819 */ /* 0x000fc60000011602 */
[----:B------:R-:W-:Y:S01]  /*0190*/  VIADD R13, R23, 0xffffa300 ;  /* 0xffffa300170d7836 */ /* 0x000fe20000000000 */
[----:B------:R-:W-:Y:S01]  /*01a0*/  SHF.R.U32.HI R9, RZ, 0x1f, R0 ;  /* 0x0000001fff097819 */ /* 0x000fe20000011600 */
[C---:B------:R-:W-:Y:S01]  /*01b0*/  IMAD.HI R8, R7.reuse, 0x2aaaaaab, RZ ;  /* 0x2aaaaaab07087827 */ /* 0x040fe200078e02ff */
[----:B------:R-:W-:Y:S02]  /*01c0*/  LEA.HI.SX32 R2, R2, R11, 0x1c ;  /* 0x0000000b02027211 */ /* 0x000fe400078fe2ff */
[----:B------:R-:W-:Y:S01]  /*01d0*/  LEA.HI.SX32 R21, R0, R9, 0x1c ;  /* 0x0000000900157211 */ /* 0x000fe200078fe2ff */
[----:B------:R-:W-:Y:S01]  /*01e0*/  IMAD.HI R0, R7, -0x49f49f49, R6 ;  /* 0xb60b60b707007827 */ /* 0x000fe200078e0206 */
[----:B------:R-:W-:-:S03]  /*01f0*/  SHF.R.U32.HI R9, RZ, 0x1f, R8 ;  /* 0x0000001fff097819 */ /* 0x000fc60000011608 */
[----:B------:R-:W-:Y:S01]  /*0200*/  IMAD R2, R2, -0x1e, R3 ;  /* 0xffffffe202027824 */ /* 0x000fe200078e0203 */
[----:B------:R-:W-:Y:S01]  /*0210*/  LEA.HI.SX32 R9, R8, R9, 0x19 ;  /* 0x0000000908097211 */ /* 0x000fe200078fcaff */
[----:B------:R-:W-:Y:S01]  /*0220*/  IMAD R21, R21, -0x1e, R5 ;  /* 0xffffffe215157824 */ /* 0x000fe200078e0205 */
[----:B------:R-:W-:Y:S01]  /*0230*/  HFMA2.MMA R10, -RZ, RZ, 0, 0 ;  /* 0x00000000ff0a7435 */ /* 0x000fe200000001ff */
[----:B------:R-:W-:Y:S01]  /*0240*/  IMAD.MOV.U32 R5, RZ, RZ, RZ ;  /* 0x000000ffff057224 */ /* 0x000fe200078e00ff */
[C---:B------:R-:W-:Y:S01]  /*0250*/  ISETP.GT.AND P0, PT, R2.reuse, -0x1, PT ;  /* 0xffffffff0200780c */ /* 0x040fe20003f04270 */
[----:B------:R-:W-:Y:S01]  /*0260*/  IMAD.MOV.U32 R7, RZ, RZ, RZ ;  /* 0x000000ffff077224 */ /* 0x000fe200078e00ff */
[----:B------:R-:W-:Y:S01]  /*0270*/  ISETP.GT.AND P2, PT, R2, RZ, PT ;  /* 0x000000ff0200720c */ /* 0x000fe20003f44270 */
[--C-:B--2---:R-:W-:Y:S01]  /*0280*/  IMAD.WIDE R14, R15, 0x4, R24.reuse ;  /* 0x000000040f0e7825 */ /* 0x104fe200078e0218 */
[C---:B------:R-:W-:Y:S02]  /*0290*/  ISETP.GT.AND P0, PT, R21.reuse, RZ, P0 ;  /* 0x000000ff1500720c */ /* 0x040fe40000704270 */
[----:B------:R-:W-:Y:S01]  /*02a0*/  ISETP.GT.AND P6, PT, R21, RZ, P2 ;  /* 0x000000ff1500720c */ /* 0x000fe200017c4270 */
[----:B------:R-:W-:Y:S01]  /*02b0*/  IMAD.WIDE R12, R13, 0x4, R24 ;  /* 0x000000040d0c7825 */ /* 0x000fe200078e0218 */
[----:B------:R-:W-:-:S09]  /*02c0*/  SHF.R.U32.HI R11, RZ, 0x1f, R0 ;  /* 0x0000001fff0b7819 */ /* 0x000fd20000011600 */
[----:B------:R-:W2:Y:S04]  /*02d0*/  @P0 LDG.E.128 R4, desc[UR4][R14.64] ;  /* 0x000000040e040981 */ /* 0x000ea8000c1e1d00 */
[----:B------:R1:W3:Y:S01]  /*02e0*/  @P6 LDG.E.128 R16, desc[UR4][R12.64] ;  /* 0x000000040c106981 */ /* 0x0002e2000c1e1d00 */
[----:B------:R-:W-:Y:S01]  /*02f0*/  IMAD.MOV.U32 R8, RZ, RZ, RZ ;  /* 0x000000ffff087224 */ /* 0x000fe200078e00ff */
[----:B------:R-:W-:-:S03]  /*0300*/  LEA.HI.SX32 R11, R0, R11, 0x12 ;  /* 0x0000000b000b7211 */ /* 0x000fc600078f92ff */
[----:B------:R-:W-:-:S04]  /*0310*/  IMAD.HI R3, R9, -0x77777777, R8 ;  /* 0x8888888909037827 */ /* 0x000fc800078e0208 */
[----:B------:R-:W-:Y:S01]  /*0320*/  IMAD.HI R0, R11, -0x77777777, R10 ;  /* 0x888888890b007827 */ /* 0x000fe200078e020a */
[----:B------:R-:W-:-:S04]  /*0330*/  SHF.R.U32.HI R8, RZ, 0x1f, R3 ;  /* 0x0000001fff087819 */ /* 0x000fc80000011603 */
[----:B------:R-:W-:Y:S02]  /*0340*/  LEA.HI.SX32 R8, R3, R8, 0x1c ;  /* 0x0000000803087211 */ /* 0x000fe400078fe2ff */
[----:B------:R-:W-:-:S04]  /*0350*/  SHF.R.U32.HI R3, RZ, 0x1f, R0 ;  /* 0x0000001fff037819 */ /* 0x000fc80000011600 */
[----:B------:R-:W-:Y:S01]  /*0360*/  LEA.HI.SX32 R3, R0, R3, 0x1c ;  /* 0x0000000300037211 */ /* 0x000fe200078fe2ff */
[----:B------:R-:W-:-:S04]  /*0370*/  IMAD R0, R8, -0x1e, R9 ;  /* 0xffffffe208007824 */ /* 0x000fc800078e0209 */
[----:B------:R-:W-:Y:S01]  /*0380*/  IMAD R3, R3, -0x1e, R11 ;  /* 0xffffffe203037824 */ /* 0x000fe200078e020b */
[C---:B------:R-:W-:Y:S02]  /*0390*/  ISETP.GT.AND P3, PT, R0.reuse, RZ, PT ;  /* 0x000000ff0000720c */ /* 0x040fe40003f64270 */
[----:B------:R-:W-:Y:S02]  /*03a0*/  ISETP.GT.AND P4, PT, R0, -0x1, PT ;  /* 0xffffffff0000780c */ /* 0x000fe40003f84270 */
[C---:B------:R-:W-:Y:S02]  /*03b0*/  ISETP.GT.AND P5, PT, R3.reuse, RZ, P3 ;  /* 0x000000ff0300720c */ /* 0x040fe40001fa4270 */
[----:B------:R-:W-:Y:S01]  /*03c0*/  ISETP.GT.AND P4, PT, R3, RZ, P4 ;  /* 0x000000ff0300720c */ /* 0x000fe20002784270 */
[C---:B------:R-:W-:Y:S02]  /*03d0*/  VIADD R27, R23.reuse, 0xffffa500 ;  /* 0xffffa500171b7836 */ /* 0x040fe40000000000 */
[----:B------:R-:W-:Y:S01]  /*03e0*/  VIADD R29, R23, 0xffffa800 ;  /* 0xffffa800171d7836 */ /* 0x000fe20000000000 */
[----:B------:R-:W-:Y:S01]  /*03f0*/  CS2R R8, SRZ ;  /* 0x0000000000087805 */ /* 0x000fe2000001ff00 */
[----:B------:R-:W-:Y:S01]  /*0400*/  IMAD.MOV.U32 R11, RZ, RZ, RZ ;  /* 0x000000ffff0b7224 */ /* 0x000fe200078e00ff */
[----:B-1----:R-:W-:-:S02]  /*0410*/  CS2R R12, SRZ ;  /* 0x00000000000c7805 */ /* 0x002fc4000001ff00 */
[----:B------:R-:W-:Y:S01]  /*0420*/  CS2R R14, SRZ ;  /* 0x00000000000e7805 */ /* 0x000fe2000001ff00 */
[----:B------:R-:W-:Y:S02]  /*0430*/  VIADD R20, R2, 0x1 ;  /* 0x0000000102147836 */ /* 0x000fe40000000000 */
[----:B------:R-:W-:-:S04]  /*0440*/  IMAD.WIDE R26, R27, 0x4, R24 ;  /* 0x000000041b1a7825 */ /* 0x000fc800078e0218 */
[----:B------:R-:W-:Y:S01]  /*0450*/  IMAD.WIDE R28, R29, 0x4, R24 ;  /* 0x000000041d1c7825 */ /* 0x000fe200078e0218 */
[----:B------:R-:W-:Y:S01]  /*0460*/  ISETP.GE.U32.AND P1, PT, R20, 0x1e, PT ;  /* 0x0000001e1400780c */ /* 0x000fe20003f26070 */
[----:B------:R1:W4:Y:S04]  /*0470*/  @P5 LDG.E.128 R8, desc[UR4][R26.64] ;  /* 0x000000041a085981 */ /* 0x000328000c1e1d00 */
[----:B------:R-:W5:Y:S01]  /*0480*/  @P4 LDG.E.128 R12, desc[UR4][R28.64] ;  /* 0x000000041c0c4981 */ /* 0x000f62000c1e1d00 */
[----:B--2---:R-:W-:Y:S02]  /*0490*/  SEL R22, R5, RZ, P0 ;  /* 0x000000ff05167207 */ /* 0x004fe40000000000 */
[----:B------:R-:W-:Y:S02]  /*04a0*/  SEL R5, R6, RZ, P0 ;  /* 0x000000ff06057207 */ /* 0x000fe40000000000 */
[----:B---3--:R-:W-:-:S02]  /*04b0*/  SEL R18, R18, RZ, P6 ;  /* 0x000000ff12127207 */ /* 0x008fc40003000000 */
[----:B------:R-:W-:Y:S02]  /*04c0*/  SEL R16, R16, RZ, P6 ;  /* 0x000000ff10107207 */ /* 0x000fe40003000000 */
[----:B------:R-:W-:Y:S02]  /*04d0*/  SEL R17, R17, RZ, P6 ;  /* 0x000000ff11117207 */ /* 0x000fe40003000000 */
[----:B------:R-:W-:Y:S02]  /*04e0*/  SEL R20, R19, RZ, P6 ;  /* 0x000000ff13147207 */ /* 0x000fe40003000000 */
[----:B------:R-:W-:Y:S02]  /*04f0*/  ISETP.GT.AND P6, PT, R21, RZ, !P1 ;  /* 0x000000ff1500720c */ /* 0x000fe40004fc4270 */
[----:B-1----:R-:W-:Y:S01]  /*0500*/  SEL R27, R4, RZ, P0 ;  /* 0x000000ff041b7207 */ /* 0x002fe20000000000 */
[----:B------:R-:W-:Y:S01]  /*0510*/  FADD R26, R18, R5 ;  /* 0x00000005121a7221 */ /* 0x000fe20000000000 */
[----:B------:R-:W-:-:S02]  /*0520*/  VIADD R5, R23, 0xffffa900 ;  /* 0xffffa90017057836 */ /* 0x000fc40000000000 */
[----:B------:R-:W-:Y:S01]  /*0530*/  FADD R22, R17, R22 ;  /* 0x0000001611167221 */ /* 0x000fe20000000000 */
[----:B------:R-:W-:Y:S01]  /*0540*/  CS2R R18, SRZ ;  /* 0x0000000000127805 */ /* 0x000fe2000001ff00 */
[----:B------:R-:W-:Y:S01]  /*0550*/  FADD R27, R16, R27 ;  /* 0x0000001b101b7221 */ /* 0x000fe20000000000 */
[----:B------:R-:W-:Y:S01]  /*0560*/  CS2R R16, SRZ ;  /* 0x0000000000107805 */ /* 0x000fe2000001ff00 */
[----:B------:R-:W-:-:S05]  /*0570*/  IMAD.WIDE R4, R5, 0x4, R24 ;  /* 0x0000000405047825 */ /* 0x000fca00078e0218 */
[----:B------:R1:W2:Y:S01]  /*0580*/  @P6 LDG.E.128 R16, desc[UR4][R4.64] ;  /* 0x0000000404106981 */ /* 0x0002a2000c1e1d00 */
[----:B------:R-:W-:Y:S01]  /*0590*/  VIADD R6, R0, 0x1 ;  /* 0x0000000100067836 */ /* 0x000fe20000000000 */
[----:B------:R-:W-:-:S04]  /*05a0*/  SEL R7, R7, RZ, P0 ;  /* 0x000000ff07077207 */ /* 0x000fc80000000000 */
[----:B------:R-:W-:Y:S01]  /*05b0*/  ISETP.GE.U32.AND P0, PT, R6, 0x1e, PT ;  /* 0x0000001e0600780c */ /* 0x000fe20003f06070 */
[----:B------:R-:W-:Y:S01]  /*05c0*/  FADD R20, R20, R7 ;  /* 0x0000000714147221 */ /* 0x000fe20000000000 */
[----:B-1----:R-:W-:Y:S02]  /*05d0*/  CS2R R4, SRZ ;  /* 0x0000000000047805 */ /* 0x002fe4000001ff00 */
[----:B------:R-:W-:Y:S02]  /*05e0*/  ISETP.GT.AND P2, PT, R21, -0x1, P2 ;  /* 0xffffffff1500780c */ /* 0x000fe40001744270 */
[----:B----4-:R-:W-:Y:S02]  /*05f0*/  SEL R9, R9, RZ, P5 ;  /* 0x000000ff09097207 */ /* 0x010fe40002800000 */
[----:B------:R-:W-:Y:S02]  /*0600*/  SEL R8, R8, RZ, P5 ;  /* 0x000000ff08087207 */ /* 0x000fe40002800000 */
[----:B-----5:R-:W-:-:S02]  /*0610*/  SEL R6, R13, RZ, P4 ;  /* 0x000000ff0d067207 */ /* 0x020fc40002000000 */
[----:B------:R-:W-:Y:S02]  /*0620*/  SEL R10, R10, RZ, P5 ;  /* 0x000000ff0a0a7207 */ /* 0x000fe40002800000 */
[----:B------:R-:W-:Y:S02]  /*0630*/  SEL R11, R11, RZ, P5 ;  /* 0x000000ff0b0b7207 */ /* 0x000fe40002800000 */
[----:B------:R-:W-:Y:S02]  /*0640*/  ISETP.GT.AND P5, PT, R3, RZ, !P0 ;  /* 0x000000ff0300720c */ /* 0x000fe400047a4270 */
[----:B------:R-:W-:Y:S02]  /*0650*/  SEL R7, R12, RZ, P4 ;  /* 0x000000ff0c077207 */ /* 0x000fe40002000000 */
[----:B------:R-:W-:Y:S01]  /*0660*/  SEL R13, R14, RZ, P4 ;  /* 0x000000ff0e0d7207 */ /* 0x000fe20002000000 */
[----:B------:R-:W-:Y:S01]  /*0670*/  FADD R14, R9, R6 ;  /* 0x00000006090e7221 */ /* 0x000fe20000000000 */
[----:B------:R-:W-:-:S02]  /*0680*/  VIADD R9, R23, 0xffffab00 ;  /* 0xffffab0017097836 */ /* 0x000fc40000000000 */
[----:B------:R-:W-:Y:S01]  /*0690*/  FADD R12, R8, R7 ;  /* 0x00000007080c7221 */ /* 0x000fe20000000000 */
[----:B------:R-:W-:Y:S01]  /*06a0*/  CS2R R6, SRZ ;  /* 0x0000000000067805 */ /* 0x000fe2000001ff00 */
[----:B------:R-:W-:-:S04]  /*06b0*/  IMAD.WIDE R8, R9, 0x4, R24 ;  /* 0x0000000409087825 */ /* 0x000fc800078e0218 */
[----:B------:R-:W-:Y:S01]  /*06c0*/  FADD R13, R10, R13 ;  /* 0x0000000d0a0d7221 */ /* 0x000fe20000000000 */
[----:B------:R-:W-:Y:S01]  /*06d0*/  SEL R10, R15, RZ, P4 ;  /* 0x000000ff0f0a7207 */ /* 0x000fe20002000000 */
[----:B------:R1:W3:Y:S01]  /*06e0*/  @P5 LDG.E.128 R4, desc[UR4][R8.64] ;  /* 0x0000000408045981 */ /* 0x0002e2000c1e1d00 */
[----:B------:R-:W-:Y:S01]  /*06f0*/  VIADD R29, R23, 0xfffffd00 ;  /* 0xfffffd00171d7836 */ /* 0x000fe20000000000 */
[----:B-1----:R-:W-:Y:S02]  /*0700*/  CS2R R8, SRZ ;  /* 0x0000000000087805 */ /* 0x002fe4000001ff00 */
[----:B--2---:R-:W-:Y:S01]  /*0710*/  SEL R28, R16, RZ, P6 ;  /* 0x000000ff101c7207 */ /* 0x004fe20003000000 */
[----:B------:R-:W-:Y:S01]  /*0720*/  FADD R16, R11, R10 ;  /* 0x0000000a0b107221 */ /* 0x000fe20000000000 */
[----:B------:R-:W-:-:S03]  /*0730*/  CS2R R10, SRZ ;  /* 0x00000000000a7805 */ /* 0x000fc6000001ff00 */
[----:B------:R-:W-:Y:S01]  /*0740*/  FADD R27, R27, R28 ;  /* 0x0000001c1b1b7221 */ /* 0x000fe20000000000 */
[----:B------:R-:W-:-:S05]  /*0750*/  IMAD.WIDE R28, R29, 0x4, R24 ;  /* 0x000000041d1c7825 */ /* 0x000fca00078e0218 */
[----:B------:R-:W2:Y:S01]  /*0760*/  @P2 LDG.E.128 R8, desc[UR4][R28.64] ;  /* 0x000000041c082981 */ /* 0x000ea2000c1e1d00 */
[----:B------:R-:W-:Y:S02]  /*0770*/  SEL R17, R17, RZ, P6 ;  /* 0x000000ff11117207 */ /* 0x000fe40003000000 */
[----:B------:R-:W-:Y:S02]  /*0780*/  SEL R19, R19, RZ, P6 ;  /* 0x000000ff13137207 */ /* 0x000fe40003000000 */
[----:B------:R-:W-:Y:S01]  /*0790*/  ISETP.GT.AND P4, PT, R3, -0x1, P3 ;  /* 0xffffffff0300780c */ /* 0x000fe20001f84270 */
[----:B------:R-:W-:Y:S01]  /*07a0*/  FADD R22, R22, R17 ;  /* 0x0000001116167221 */ /* 0x000fe20000000000 */
[----:B------:R-:W-:Y:S01]  /*07b0*/  SEL R15, R18, RZ, P6 ;  /* 0x000000ff120f7207 */ /* 0x000fe20003000000 */
[----:B------:R-:W-:-:S04]  /*07c0*/  FADD R20, R20, R19 ;  /* 0x0000001314147221 */ /* 0x000fc80000000000 */
[----:B------:R-:W-:Y:S01]  /*07d0*/  FADD R26, R26, R15 ;  /* 0x0000000f1a1a7221 */ /* 0x000fe20000000000 */
[----:B---3--:R-:W-:Y:S02]  /*07e0*/  SEL R6, R6, RZ, P5 ;  /* 0x000000ff06067207 */ /* 0x008fe40002800000 */
[----:B------:R-:W-:Y:S02]  /*07f0*/  SEL R5, R5, RZ, P5 ;  /* 0x000000ff05057207 */ /* 0x000fe40002800000 */
[----:B------:R-:W-:Y:S01]  /*0800*/  SEL R17, R4, RZ, P5 ;  /* 0x000000ff04117207 */ /* 0x000fe20002800000 */
[----:B------:R-:W-:Y:S01]  /*0810*/  FADD R19, R13, R6 ;  /* 0x000000060d137221 */ /* 0x000fe20000000000 */
[----:B------:R-:W-:Y:S01]  /*0820*/  LOP3.LUT R6, R21, R2, RZ, 0xfc, !PT ;  /* 0x0000000215067212 */ /* 0x000fe200078efcff */
[----:B------:R-:W-:Y:S01]  /*0830*/  FADD R18, R14, R5 ;  /* 0x000000050e127221 */ /* 0x000fe20000000000 */
[----:B------:R-:W-:Y:S02]  /*0840*/  VIADD R5, R23, 0xffffff00 ;  /* 0xffffff0017057836 */ /* 0x000fe40000000000 */
[----:B------:R-:W-:Y:S01]  /*0850*/  FADD R17, R12, R17 ;  /* 0x000000110c117221 */ /* 0x000fe20000000000 */
[----:B------:R-:W-:-:S02]  /*0860*/  SEL R7, R7, RZ, P5 ;  /* 0x000000ff07077207 */ /* 0x000fc40002800000 */
[----:B------:R-:W-:Y:S02]  /*0870*/  CS2R R12, SRZ ;  /* 0x00000000000c7805 */ /* 0x000fe4000001ff00 */
[----:B------:R-:W-:Y:S02]  /*0880*/  CS2R R14, SRZ ;  /* 0x00000000000e7805 */ /* 0x000fe4000001ff00 */
[----:B------:R-:W-:Y:S01]  /*0890*/  ISETP.GT.AND P5, PT, R6, -0x1, PT ;  /* 0xffffffff0600780c */ /* 0x000fe20003fa4270 */
[----:B------:R-:W-:-:S04]  /*08a0*/  IMAD.WIDE R4, R5, 0x4, R24 ;  /* 0x0000000405047825 */ /* 0x000fc800078e0218 */
[----:B------:R-:W-:Y:S01]  /*08b0*/  FADD R16, R16, R7 ;  /* 0x0000000710107221 */ /* 0x000fe20000000000 */
[----:B------:R-:W-:Y:S01]  /*08c0*/  CS2R R6, SRZ ;  /* 0x0000000000067805 */ /* 0x000fe2000001ff00 */
[----:B------:R1:W3:Y:S02]  /*08d0*/  @P4 LDG.E.128 R12, desc[UR4][R4.64] ;  /* 0x00000004040c4981 */ /* 0x0002e4000c1e1d00 */
[----:B-1----:R-:W-:Y:S02]  /*08e0*/  CS2R R4, SRZ ;  /* 0x0000000000047805 */ /* 0x002fe4000001ff00 */
[----:B--2---:R-:W-:-:S05]  /*08f0*/  SEL R29, R10, RZ, P2 ;  /* 0x000000ff0a1d7207 */ /* 0x004fca0001000000 */
[----:B------:R-:W-:Y:S01]  /*0900*/  FADD R26, R26, R29 ;  /* 0x0000001d1a1a7221 */ /* 0x000fe20000000000 */
[----:B------:R-:W-:-:S05]  /*0910*/  IMAD.WIDE R28, R23, 0x4, R24 ;  /* 0x00000004171c7825 */ /* 0x000fca00078e0218 */
[----:B------:R-:W2:Y:S01]  /*0920*/  @P5 LDG.E.128 R4, desc[UR4][R28.64] ;  /* 0x000000041c045981 */ /* 0x000ea2000c1e1d00 */
[----:B------:R-:W-:-:S05]  /*0930*/  SEL R8, R8, RZ, P2 ;  /* 0x000000ff08087207 */ /* 0x000fca0001000000 */
[----:B------:R-:W-:Y:S01]  /*0940*/  FADD R27, R27, R8 ;  /* 0x000000081b1b7221 */ /* 0x000fe20000000000 */
[----:B------:R-:W-:Y:S02]  /*0950*/  LOP3.LUT R8, R3, R0, RZ, 0xfc, !PT ;  /* 0x0000000003087212 */ /* 0x000fe400078efcff */
[----:B------:R-:W-:Y:S02]  /*0960*/  SEL R9, R9, RZ, P2 ;  /* 0x000000ff09097207 */ /* 0x000fe40001000000 */
[----:B------:R-:W-:Y:S02]  /*0970*/  ISETP.GT.AND P3, PT, R8, -0x1, PT ;  /* 0xffffffff0800780c */ /* 0x000fe40003f64270 */
[----:B------:R-:W-:Y:S01]  /*0980*/  SEL R11, R11, RZ, P2 ;  /* 0x000000ff0b0b7207 */ /* 0x000fe20001000000 */
[----:B------:R-:W-:Y:S01]  /*0990*/  FADD R22, R22, R9 ;  /* 0x0000000916167221 */ /* 0x000fe20000000000 */
[----:B------:R-:W-:-:S03]  /*09a0*/  CS2R R8, SRZ ;  /* 0x0000000000087805 */ /* 0x000fc6000001ff00 */
[----:B------:R-:W-:Y:S01]  /*09b0*/  FADD R20, R20, R11 ;  /* 0x0000000b14147221 */ /* 0x000fe20000000000 */
[----:B------:R-:W-:-:S06]  /*09c0*/  CS2R R10, SRZ ;  /* 0x00000000000a7805 */ /* 0x000fcc000001ff00 */
[----:B------:R-:W4:Y:S01]  /*09d0*/  @P3 LDG.E.128 R8, desc[UR4][R28.64+0x800] ;  /* 0x000800041c083981 */ /* 0x000f22000c1e1d00 */
[----:B---3--:R-:W-:Y:S02]  /*09e0*/  SEL R13, R13, RZ, P4 ;  /* 0x000000ff0d0d7207 */ /* 0x008fe40002000000 */
[----:B------:R-:W-:Y:S02]  /*09f0*/  SEL R12, R12, RZ, P4 ;  /* 0x000000ff0c0c7207 */ /* 0x000fe40002000000 */
[----:B------:R-:W-:Y:S01]  /*0a00*/  SEL R14, R14, RZ, P4 ;  /* 0x000000ff0e0e7207 */ /* 0x000fe20002000000 */
[----:B------:R-:W-:Y:S01]  /*0a10*/  FADD R18, R18, R13 ;  /* 0x0000000d12127221 */ /* 0x000fe20000000000 */
[----:B------:R-:W-:Y:S02]  /*0a20*/  SEL R15, R15, RZ, P4 ;  /* 0x000000ff0f0f7207 */ /* 0x000fe40002000000 */
[----:B------:R-:W-:Y:S01]  /*0a30*/  ISETP.GT.AND P4, PT, R21, -0x1, !P1 ;  /* 0xffffffff1500780c */ /* 0x000fe20004f84270 */
[----:B------:R-:W-:Y:S01]  /*0a40*/  FADD R17, R17, R12 ;  /* 0x0000000c11117221 */ /* 0x000fe20000000000 */
[----:B------:R-:W-:Y:S01]  /*0a50*/  FADD R19, R19, R14 ;  /* 0x0000000e13137221 */ /* 0x000fe20000000000 */
[----:B------:R-:W-:Y:S01]  /*0a60*/  FADD R16, R16, R15 ;  /* 0x0000000f10107221 */ /* 0x000fe20000000000 */
[----:B------:R-:W-:-:S02]  /*0a70*/  CS2R R14, SRZ ;  /* 0x00000000000e7805 */ /* 0x000fc4000001ff00 */
[----:B--2---:R-:W-:Y:S02]  /*0a80*/  SEL R5, R5, RZ, P5 ;  /* 0x000000ff05057207 */ /* 0x004fe40002800000 */
[----:B------:R-:W-:Y:S02]  /*0a90*/  SEL R13, R6, RZ, P5 ;  /* 0x000000ff060d7207 */ /* 0x000fe40002800000 */
[----:B------:R-:W-:Y:S01]  /*0aa0*/  SEL R4, R4, RZ, P5 ;  /* 0x000000ff04047207 */ /* 0x000fe20002800000 */
[----:B------:R-:W-:Y:S01]  /*0ab0*/  FADD R22, R22, R5 ;  /* 0x0000000516167221 */ /* 0x000fe20000000000 */
[----:B------:R-:W-:Y:S01]  /*0ac0*/  IADD3 R5, R23, 0x300, RZ ;  /* 0x0000030017057810 */ /* 0x000fe20007ffe0ff */
[----:B------:R-:W-:Y:S01]  /*0ad0*/  FADD R26, R26, R13 ;  /* 0x0000000d1a1a7221 */ /* 0x000fe20000000000 */
[----:B------:R-:W-:Y:S01]  /*0ae0*/  CS2R R12, SRZ ;  /* 0x00000000000c7805 */ /* 0x000fe2000001ff00 */
[----:B------:R-:W-:Y:S02]  /*0af0*/  FADD R27, R27, R4 ;  /* 0x000000041b1b7221 */ /* 0x000fe40000000000 */
[----:B------:R-:W-:-:S05]  /*0b00*/  IMAD.WIDE R4, R5, 0x4, R24 ;  /* 0x0000000405047825 */ /* 0x000fca00078e0218 */
[----:B------:R1:W2:Y:S01]  /*0b10*/  @P4 LDG.E.128 R12, desc[UR4][R4.64] ;  /* 0x00000004040c4981 */ /* 0x0002a2000c1e1d00 */
[----:B------:R-:W-:Y:S02]  /*0b20*/  SEL R7, R7, RZ, P5 ;  /* 0x000000ff07077207 */ /* 0x000fe40002800000 */
[----:B----4-:R-:W-:Y:S02]  /*0b30*/  SEL R10, R10, RZ, P3 ;  /* 0x000000ff0a0a7207 */ /* 0x010fe40001800000 */
[----:B------:R-:W-:-:S03]  /*0b40*/  SEL R9, R9, RZ, P3 ;  /* 0x000000ff09097207 */ /* 0x000fc60001800000 */
[----:B------:R-:W-:Y:S01]  /*0b50*/  FADD R19, R19, R10 ;  /* 0x0000000a13137221 */ /* 0x000fe20000000000 */
[----:B------:R-:W-:Y:S01]  /*0b60*/  VIADD R10, R21, 0x1 ;  /* 0x00000001150a7836 */ /* 0x000fe20000000000 */
[----:B------:R-:W-:Y:S01]  /*0b70*/  ISETP.GT.AND P5, PT, R3, -0x1, !P0 ;  /* 0xffffffff0300780c */ /* 0x000fe200047a4270 */
[----:B------:R-:W-:Y:S01]  /*0b80*/  FADD R18, R18, R9 ;  /* 0x0000000912127221 */ /* 0x000fe20000000000 */
[----:B------:R-:W-:Y:S01]  /*0b90*/  SEL R8, R8, RZ, P3 ;  /* 0x000000ff08087207 */ /* 0x000fe20001800000 */
[----:B------:R-:W-:Y:S01]  /*0ba0*/  VIADD R9, R23, 0x500 ;  /* 0x0000050017097836 */ /* 0x000fe20000000000 */
[----:B------:R-:W-:Y:S01]  /*0bb0*/  ISETP.GE.U32.AND P2, PT, R10, 0x1e, PT ;  /* 0x0000001e0a00780c */ /* 0x000fe20003f46070 */
[----:B------:R-:W-:Y:S01]  /*0bc0*/  FADD R20, R20, R7 ;  /* 0x0000000714147221 */ /* 0x000fe20000000000 */
[----:B-1----:R-:W-:Y:S01]  /*0bd0*/  CS2R R4, SRZ ;  /* 0x0000000000047805 */ /* 0x002fe2000001ff00 */
[----:B------:R-:W-:Y:S01]  /*0be0*/  FADD R17, R17, R8 ;  /* 0x0000000811117221 */ /* 0x000fe20000000000 */
[----:B------:R-:W-:-:S02]  /*0bf0*/  CS2R R6, SRZ ;  /* 0x0000000000067805 */ /* 0x000fc4000001ff00 */
[----:B------:R-:W-:Y:S01]  /*0c00*/  ISETP.GT.AND P6, PT, R2, RZ, !P2 ;  /* 0x000000ff0200720c */ /* 0x000fe200057c4270 */
[----:B------:R-:W-:Y:S01]  /*0c10*/  IMAD.WIDE R8, R9, 0x4, R24 ;  /* 0x0000000409087825 */ /* 0x000fe200078e0218 */
[----:B------:R-:W-:Y:S02]  /*0c20*/  SEL R11, R11, RZ, P3 ;  /* 0x000000ff0b0b7207 */ /* 0x000fe40001800000 */
[----:B------:R-:W-:Y:S02]  /*0c30*/  ISETP.LT.U32.AND P1, PT, R10, 0x1e, !P1 ;  /* 0x0000001e0a00780c */ /* 0x000fe40004f21070 */
[----:B------:R1:W3:Y:S01]  /*0c40*/  @P5 LDG.E.128 R4, desc[UR4][R8.64] ;  /* 0x0000000408045981 */ /* 0x0002e2000c1e1d00 */
[----:B------:R-:W-:Y:S01]  /*0c50*/  FADD R16, R16, R11 ;  /* 0x0000000b10107221 */ /* 0x000fe20000000000 */
[----:B------:R-:W-:Y:S02]  /*0c60*/  CS2R R10, SRZ ;  /* 0x00000000000a7805 */ /* 0x000fe4000001ff00 */
[----:B-1----:R-:W-:-:S02]  /*0c70*/  CS2R R8, SRZ ;  /* 0x0000000000087805 */ /* 0x002fc4000001ff00 */
[----:B--2---:R-:W-:Y:S02]  /*0c80*/  SEL R13, R13, RZ, P4 ;  /* 0x000000ff0d0d7207 */ /* 0x004fe40002000000 */
[----:B------:R-:W-:-:S03]  /*0c90*/  SEL R12, R12, RZ, P4 ;  /* 0x000000ff0c0c7207 */ /* 0x000fc60002000000 */
[----:B------:R-:W-:Y:S01]  /*0ca0*/  FADD R22, R22, R13 ;  /* 0x0000000d16167221 */ /* 0x000fe20000000000 */
[----:B------:R-:W-:Y:S02]  /*0cb0*/  VIADD R13, R23, 0x5700 ;  /* 0x00005700170d7836 */ /* 0x000fe40000000000 */
[----:B------:R-:W-:Y:S02]  /*0cc0*/  FADD R27, R27, R12 ;  /* 0x0000000c1b1b7221 */ /* 0x000fe40000000000 */
[----:B------:R-:W-:-:S05]  /*0cd0*/  IMAD.WIDE R12, R13, 0x4, R24 ;  /* 0x000000040d0c7825 */ /* 0x000fca00078e0218 */
[----:B------:R1:W2:Y:S01]  /*0ce0*/  @P6 LDG.E.128 R8, desc[UR4][R12.64] ;  /* 0x000000040c086981 */ /* 0x0002a2000c1e1d00 */
[----:B------:R-:W-:Y:S01]  /*0cf0*/  SEL R29, R14, RZ, P4 ;  /* 0x000000ff0e1d7207 */ /* 0x000fe20002000000 */
[----:B------:R-:W-:Y:S01]  /*0d00*/  VIADD R14, R3, 0x1 ;  /* 0x00000001030e7836 */ /* 0x000fe20000000000 */
[----:B------:R-:W-:-:S04]  /*0d10*/  SEL R15, R15, RZ, P4 ;  /* 0x000000ff0f0f7207 */ /* 0x000fc80002000000 */
[----:B------:R-:W-:-:S04]  /*0d20*/  ISETP.GE.U32.AND P3, PT, R14, 0x1e, PT ;  /* 0x0000001e0e00780c */ /* 0x000fc80003f66070 */
[----:B------:R-:W-:Y:S02]  /*0d30*/  ISETP.GT.AND P4, PT, R0, RZ, !P3 ;  /* 0x000000ff0000720c */ /* 0x000fe40005f84270 */
[----:B---3--:R-:W-:Y:S02]  /*0d40*/  SEL R5, R5, RZ, P5 ;  /* 0x000000ff05057207 */ /* 0x008fe40002800000 */
[----:B------:R-:W-:-:S03]  /*0d50*/  SEL R4, R4, RZ, P5 ;  /* 0x000000ff04047207 */ /* 0x000fc60002800000 */
[----:B------:R-:W-:Y:S01]  /*0d60*/  FADD R18, R18, R5 ;  /* 0x0000000512127221 */ /* 0x000fe20000000000 */
[----:B------:R-:W-:Y:S01]  /*0d70*/  VIADD R5, R23, 0x5900 ;  /* 0x0000590017057836 */ /* 0x000fe20000000000 */
[----:B------:R-:W-:Y:S01]  /*0d80*/  ISETP.LT.U32.AND P0, PT, R14, 0x1e, !P0 ;  /* 0x0000001e0e00780c */ /* 0x000fe20004701070 */
[----:B------:R-:W-:Y:S01]  /*0d90*/  FADD R20, R20, R15 ;  /* 0x0000000f14147221 */ /* 0x000fe20000000000 */
[----:B------:R-:W-:Y:S01]  /*0da0*/  FADD R17, R17, R4 ;  /* 0x0000000411117221 */ /* 0x000fe20000000000 */
[----:B-1----:R-:W-:Y:S02]  /*0db0*/  CS2R R12, SRZ ;  /* 0x00000000000c7805 */ /* 0x002fe4000001ff00 */
[----:B------:R-:W-:Y:S02]  /*0dc0*/  CS2R R14, SRZ ;  /* 0x00000000000e7805 */ /* 0x000fe4000001ff00 */
[----:B------:R-:W-:Y:S01]  /*0dd0*/  ISETP.GT.AND P2, PT, R2, -0x1, !P2 ;  /* 0xffffffff0200780c */ /* 0x000fe20005744270 */
[----:B------:R-:W-:Y:S01]  /*0de0*/  IMAD.WIDE R4, R5, 0x4, R24 ;  /* 0x0000000405047825 */ /* 0x000fe200078e0218 */
[----:B------:R-:W-:-:S02]  /*0df0*/  SEL R6, R6, RZ, P5 ;  /* 0x000000ff06067207 */ /* 0x000fc40002800000 */
[----:B------:R-:W-:Y:S02]  /*0e00*/  SEL R7, R7, RZ, P5 ;  /* 0x000000ff07077207 */ /* 0x000fe40002800000 */
[----:B------:R1:W3:Y:S01]  /*0e10*/  @P4 LDG.E.128 R12, desc[UR4][R4.64] ;  /* 0x00000004040c4981 */ /* 0x0002e2000c1e1d00 */
[----:B------:R-:W-:Y:S02]  /*0e20*/  FADD R19, R19, R6 ;  /* 0x0000000613137221 */ /* 0x000fe40000000000 */
[----:B------:R-:W-:Y:S01]  /*0e30*/  FADD R16, R16, R7 ;  /* 0x0000000710107221 */ /* 0x000fe20000000000 */
[----:B------:R-:W-:Y:S02]  /*0e40*/  CS2R R6, SRZ ;  /* 0x0000000000067805 */ /* 0x000fe4000001ff00 */
[----:B-1----:R-:W-:Y:S02]  /*0e50*/  CS2R R4, SRZ ;  /* 0x0000000000047805 */ /* 0x002fe4000001ff00 */
[----:B--2---:R-:W-:-:S02]  /*0e60*/  SEL R9, R9, RZ, P6 ;  /* 0x000000ff09097207 */ /* 0x004fc40003000000 */
[----:B------:R-:W-:-:S03]  /*0e70*/  SEL R8, R8, RZ, P6 ;  /* 0x000000ff08087207 */ /* 0x000fc60003000000 */
[----:B------:R-:W-:Y:S01]  /*0e80*/  FADD R22, R22, R9 ;  /* 0x0000000916167221 */ /* 0x000fe20000000000 */
[----:B------:R-:W-:Y:S02]  /*0e90*/  VIADD R9, R23, 0x5a00 ;  /* 0x00005a0017097836 */ /* 0x000fe40000000000 */
[----:B------:R-:W-:Y:S02]  /*0ea0*/  FADD R27, R27, R8 ;  /* 0x000000081b1b7221 */ /* 0x000fe40000000000 */
[----:B------:R-:W-:-:S05]  /*0eb0*/  IMAD.WIDE R8, R9, 0x4, R24 ;  /* 0x0000000409087825 */ /* 0x000fca00078e0218 */
[----:B------:R1:W2:Y:S01]  /*0ec0*/  @P2 LDG.E.128 R4, desc[UR4][R8.64] ;  /* 0x0000000408042981 */ /* 0x0002a2000c1e1d00 */
[----:B------:R-:W-:Y:S01]  /*0ed0*/  FADD R26, R26, R29 ;  /* 0x0000001d1a1a7221 */ /* 0x000fe20000000000 */
[----:B------:R-:W-:Y:S02]  /*0ee0*/  SEL R29, R10, RZ, P6 ;  /* 0x000000ff0a1d7207 */ /* 0x000fe40003000000 */
[----:B------:R-:W-:Y:S02]  /*0ef0*/  ISETP.GT.AND P3, PT, R0, -0x1, !P3 ;  /* 0xffffffff0000780c */ /* 0x000fe40005f64270 */
[----:B------:R-:W-:Y:S01]  /*0f00*/  SEL R11, R11, RZ, P6 ;  /* 0x000000ff0b0b7207 */ /* 0x000fe20003000000 */
[----:B------:R-:W-:Y:S01]  /*0f10*/  FADD R26, R26, R29 ;  /* 0x0000001d1a1a7221 */ /* 0x000fe20000000000 */
[----:B------:R-:W-:Y:S01]  /*0f20*/  VIADD R29, R23, 0x5c00 ;  /* 0x00005c00171d7836 */ /* 0x000fe20000000000 */
[----:B------:R-:W-:Y:S02]  /*0f30*/  ISETP.GE.AND P5, PT, R21, 0x1d, PT ;  /* 0x0000001d1500780c */ /* 0x000fe40003fa6270 */
[----:B-1----:R-:W-:Y:S01]  /*0f40*/  CS2R R8, SRZ ;  /* 0x0000000000087805 */ /* 0x002fe2000001ff00 */
[----:B------:R-:W-:Y:S01]  /*0f50*/  FADD R20, R20, R11 ;  /* 0x0000000b14147221 */ /* 0x000fe20000000000 */
[----:B---3--:R-:W-:-:S02]  /*0f60*/  SEL R13, R13, RZ, P4 ;  /* 0x000000ff0d0d7207 */ /* 0x008fc40002000000 */
[----:B------:R-:W-:Y:S02]  /*0f70*/  SEL R12, R12, RZ, P4 ;  /* 0x000000ff0c0c7207 */ /* 0x000fe40002000000 */
[----:B------:R-:W-:Y:S02]  /*0f80*/  SEL R14, R14, RZ, P4 ;  /* 0x000000ff0e0e7207 */ /* 0x000fe40002000000 */
[----:B------:R-:W-:Y:S01]  /*0f90*/  SEL R15, R15, RZ, P4 ;  /* 0x000000ff0f0f7207 */ /* 0x000fe20002000000 */
[----:B------:R-:W-:Y:S01]  /*0fa0*/  FADD R18, R18, R13 ;  /* 0x0000000d12127221 */ /* 0x000fe20000000000 */
[----:B------:R-:W-:Y:S02]  /*0fb0*/  ISETP.GT.AND P4, PT, R21, 0x1c, PT ;  /* 0x0000001c1500780c */ /* 0x000fe40003f84270 */
[----:B------:R-:W-:Y:S01]  /*0fc0*/  CS2R R10, SRZ ;  /* 0x00000000000a7805 */ /* 0x000fe2000001ff00 */
[----:B------:R-:W-:-:S04]  /*0fd0*/  IMAD.WIDE R28, R29, 0x4, R24 ;  /* 0x000000041d1c7825 */ /* 0x000fc800078e0218 */
[----:B------:R-:W-:Y:S01]  /*0fe0*/  FADD R17, R17, R12 ;  /* 0x0000000c11117221 */ /* 0x000fe20000000000 */
[----:B------:R1:W3:Y:S01]  /*0ff0*/  @P3 LDG.E.128 R8, desc[UR4][R28.64] ;  /* 0x000000041c083981 */ /* 0x0002e2000c1e1d00 */
[----:B------:R-:W-:Y:S01]  /*1000*/  FADD R19, R19, R14 ;  /* 0x0000000e13137221 */ /* 0x000fe20000000000 */
[----:B------:R-:W-:Y:S01]  /*1010*/  FADD R16, R16, R15 ;  /* 0x0000000f10107221 */ /* 0x000fe20000000000 */
[----:B------:R-:W-:Y:S02]  /*1020*/  CS2R R14, SRZ ;  /* 0x00000000000e7805 */ /* 0x000fe4000001ff00 */
[----:B--2---:R-:W-:Y:S02]  /*1030*/  SEL R13, R6, RZ, P2 ;  /* 0x000000ff060d7207 */ /* 0x004fe40001000000 */
[----:B------:R-:W-:Y:S02]  /*1040*/  IADD3 R6, R21, 0x2, RZ ;  /* 0x0000000215067810 */ /* 0x000fe40007ffe0ff */
[----:B------:R-:W-:-:S02]  /*1050*/  SEL R5, R5, RZ, P2 ;  /* 0x000000ff05057207 */ /* 0x000fc40001000000 */
[----:B------:R-:W-:Y:S02]  /*1060*/  SEL R6, R6, RZ, !P5 ;  /* 0x000000ff06067207 */ /* 0x000fe40006800000 */
[----:B------:R-:W-:Y:S01]  /*1070*/  SEL R4, R4, RZ, P2 ;  /* 0x000000ff04047207 */ /* 0x000fe20001000000 */
[----:B------:R-:W-:Y:S01]  /*1080*/  FADD R22, R22, R5 ;  /* 0x0000000516167221 */ /* 0x000fe20000000000 */
[----:B------:R-:W-:Y:S02]  /*1090*/  VIADD R5, R23, 0x5d00 ;  /* 0x00005d0017057836 */ /* 0x000fe40000000000 */
[----:B-1----:R-:W-:Y:S02]  /*10a0*/  VIADD R29, R6, 0x1f ;  /* 0x0000001f061d7836 */ /* 0x002fe40000000000 */
[----:B------:R-:W-:Y:S01]  /*10b0*/  @!P4 IMAD.MOV R29, RZ, RZ, R6 ;  /* 0x000000ffff1dc224 */ /* 0x000fe200078e0206 */
[----:B------:R-:W-:Y:S01]  /*10c0*/  ISETP.GT.AND P4, PT, R2, 0x1c, PT ;  /* 0x0000001c0200780c */ /* 0x000fe20003f84270 */
[----:B------:R-:W-:Y:S01]  /*10d0*/  FADD R26, R26, R13 ;  /* 0x0000000d1a1a7221 */ /* 0x000fe20000000000 */
[----:B------:R-:W-:Y:S01]  /*10e0*/  FADD R27, R27, R4 ;  /* 0x000000041b1b7221 */ /* 0x000fe20000000000 */
[----:B------:R-:W-:Y:S01]  /*10f0*/  CS2R R12, SRZ ;  /* 0x00000000000c7805 */ /* 0x000fe2000001ff00 */
[C---:B------:R-:W-:Y:S01]  /*1100*/  VIADD R6, R2.reuse, 0x2 ;  /* 0x0000000202067836 */ /* 0x040fe20000000000 */
[----:B------:R-:W-:Y:S01]  /*1110*/  ISETP.GE.AND P5, PT, R2, 0x1d, PT ;  /* 0x0000001d0200780c */ /* 0x000fe20003fa6270 */
[----:B------:R-:W-:-:S03]  /*1120*/  IMAD.WIDE R4, R5, 0x4, R24 ;  /* 0x0000000405047825 */ /* 0x000fc600078e0218 */
[----:B------:R-:W-:Y:S02]  /*1130*/  SEL R6, R6, RZ, !P5 ;  /* 0x000000ff06067207 */ /* 0x000fe40006800000 */
[----:B------:R1:W2:Y:S02]  /*1140*/  @P1 LDG.E.128 R12, desc[UR4][R4.64] ;  /* 0x00000004040c1981 */ /* 0x0002a4000c1e1d00 */
[----:B-1----:R-:W-:Y:S02]  /*1150*/  IMAD R5, R21, R2, RZ ;  /* 0x0000000215057224 */ /* 0x002fe400078e02ff */
[----:B------:R-:W-:Y:S02]  /*1160*/  VIADD R4, R6, 0x1f ;  /* 0x0000001f06047836 */ /* 0x000fe40000000000 */
[----:B------:R-:W-:Y:S01]  /*1170*/  @!P4 IMAD.MOV R4, RZ, RZ, R6 ;  /* 0x000000ffff04c224 */ /* 0x000fe200078e0206 */
[----:B------:R-:W-:-:S03]  /*1180*/  IADD3 R5, R5, -R21, -R2 ;  /* 0x8000001505057210 */ /* 0x000fc60007ffe802 */
[----:B------:R-:W-:Y:S01]  /*1190*/  IMAD R21, R21, R4, RZ ;  /* 0x0000000415157224 */ /* 0x000fe200078e02ff */
[----:B------:R-:W-:Y:S02]  /*11a0*/  IADD3 R5, R29, R5, R4 ;  /* 0x000000051d057210 */ /* 0x000fe40007ffe004 */
[----:B------:R-:W-:Y:S01]  /*11b0*/  SEL R7, R7, RZ, P2 ;  /* 0x000000ff07077207 */ /* 0x000fe20001000000 */
[----:B------:R-:W-:Y:S02]  /*11c0*/  IMAD R2, R2, R29, R21 ;  /* 0x0000001d02027224 */ /* 0x000fe400078e0215 */
[----:B------:R-:W-:Y:S01]  /*11d0*/  VIADD R21, R5, 0x1 ;  /* 0x0000000105157836 */ /* 0x000fe20000000000 */
[C---:B------:R-:W-:Y:S01]  /*11e0*/  ISETP.GE.AND P2, PT, R0.reuse, 0x1d, PT ;  /* 0x0000001d0000780c */ /* 0x040fe20003f46270 */
[C---:B------:R-:W-:Y:S01]  /*11f0*/  VIADD R5, R0.reuse, 0x2 ;  /* 0x0000000200057836 */ /* 0x040fe20000000000 */
[----:B------:R-:W-:Y:S01]  /*1200*/  ISETP.GT.AND P4, PT, R0, 0x1c, PT ;  /* 0x0000001c0000780c */ /* 0x000fe20003f84270 */
[----:B------:R-:W-:-:S03]  /*1210*/  FADD R20, R20, R7 ;  /* 0x0000000714147221 */ /* 0x000fc60000000000 */
[----:B------:R-:W-:Y:S02]  /*1220*/  SEL R7, R5, RZ, !P2 ;  /* 0x000000ff05077207 */ /* 0x000fe40005000000 */
[C---:B------:R-:W-:Y:S01]  /*1230*/  ISETP.GT.AND P2, PT, R3.reuse, 0x1c, PT ;  /* 0x0000001c0300780c */ /* 0x040fe20003f44270 */
[C---:B------:R-:W-:Y:S01]  /*1240*/  VIADD R5, R3.reuse, 0x2 ;  /* 0x0000000203057836 */ /* 0x040fe20000000000 */
[----:B------:R-:W-:Y:S01]  /*1250*/  ISETP.GE.AND P5, PT, R3, 0x1d, PT ;  /* 0x0000001d0300780c */ /* 0x000fe20003fa6270 */
[----:B------:R-:W-:Y:S01]  /*1260*/  IMAD R21, R29, R4, R21 ;  /* 0x000000041d157224 */ /* 0x000fe200078e0215 */
[----:B------:R-:W-:Y:S02]  /*1270*/  IADD3 R4, R7, 0x1f, RZ ;  /* 0x0000001f07047810 */ /* 0x000fe40007ffe0ff */
[----:B------:R-:W-:Y:S01]  /*1280*/  SEL R6, R5, RZ, !P5 ;  /* 0x000000ff05067207 */ /* 0x000fe20006800000 */
[----:B------:R-:W-:Y:S02]  /*1290*/  @!P4 IMAD.MOV R4, RZ, RZ, R7 ;  /* 0x000000ffff04c224 */ /* 0x000fe400078e0207 */
[----:B------:R-:W-:-:S02]  /*12a0*/  IMAD R7, R3, R0, RZ ;  /* 0x0000000003077224 */ /* 0x000fc400078e02ff */
[----:B------:R-:W-:Y:S02]  /*12b0*/  VIADD R5, R6, 0x1f ;  /* 0x0000001f06057836 */ /* 0x000fe40000000000 */
[----:B------:R-:W-:Y:S01]  /*12c0*/  @!P2 IMAD.MOV R5, RZ, RZ, R6 ;  /* 0x000000ffff05a224 */ /* 0x000fe200078e0206 */
[----:B------:R-:W-:Y:S01]  /*12d0*/  IADD3 R6, R7, -R3, -R0 ;  /* 0x8000000307067210 */ /* 0x000fe20007ffe800 */
[----:B------:R-:W-:-:S03]  /*12e0*/  IMAD R3, R3, R4, RZ ;  /* 0x0000000403037224 */ /* 0x000fc600078e02ff */
[----:B------:R-:W-:Y:S01]  /*12f0*/  IADD3 R6, R5, R6, R4 ;  /* 0x0000000605067210 */ /* 0x000fe20007ffe004 */
[----:B------:R-:W-:Y:S02]  /*1300*/  IMAD R0, R0, R5, R3 ;  /* 0x0000000500007224 */ /* 0x000fe400078e0203 */
[----:B------:R-:W-:Y:S02]  /*1310*/  VIADD R7, R23, 0x5f00 ;  /* 0x00005f0017077836 */ /* 0x000fe40000000000 */
[----:B------:R-:W-:Y:S02]  /*1320*/  VIADD R3, R6, 0x1 ;  /* 0x0000000106037836 */ /* 0x000fe40000000000 */
[----:B------:R-:W-:Y:S01]  /*1330*/  IMAD.WIDE R24, R7, 0x4, R24 ;  /* 0x0000000407187825 */ /* 0x000fe200078e0218 */
[----:B------:R-:W-:-:S03]  /*1340*/  CS2R R6, SRZ ;  /* 0x0000000000067805 */ /* 0x000fc6000001ff00 */
[----:B------:R-:W-:Y:S01]  /*1350*/  IMAD R3, R5, R4, R3 ;  /* 0x0000000405037224 */ /* 0x000fe200078e0203 */
[----:B------:R-:W-:-:S06]  /*1360*/  CS2R R4, SRZ ;  /* 0x0000000000047805 */ /* 0x000fcc000001ff00 */
[----:B------:R-:W4:Y:S01]  /*1370*/  @P0 LDG.E.128 R4, desc[UR4][R24.64] ;  /* 0x0000000418040981 */ /* 0x000f22000c1e1d00 */
[----:B---3--:R-:W-:Y:S01]  /*1380*/  SEL R8, R8, RZ, P3 ;  /* 0x000000ff08087207 */ /* 0x008fe20001800000 */
[----:B------:R-:W-:Y:S01]  /*1390*/  IMAD.IADD R2, R21, 0x1, -R2 ;  /* 0x0000000115027824 */ /* 0x000fe200078e0a02 */
[----:B------:R-:W-:-:S03]  /*13a0*/  SEL R9, R9, RZ, P3 ;  /* 0x000000ff09097207 */ /* 0x000fc60001800000 */
[----:B------:R-:W-:Y:S01]  /*13b0*/  FADD R17, R17, R8 ;  /* 0x0000000811117221 */ /* 0x000fe20000000000 */
[----:B------:R-:W-:Y:S01]  /*13c0*/  IMAD.IADD R8, R3, 0x1, -R0 ;  /* 0x0000000103087824 */ /* 0x000fe200078e0a00 */
[----:B------:R-:W-:Y:S01]  /*13d0*/  I2FP.F32.S32 R0, R2 ;  /* 0x0000000200007245 */ /* 0x000fe20000201400 */
[----:B------:R-:W-:Y:S01]  /*13e0*/  FADD R18, R18, R9 ;  /* 0x0000000912127221 */ /* 0x000fe20000000000 */
[----:B------:R-:W-:Y:S01]  /*13f0*/  SEL R10, R10, RZ, P3 ;  /* 0x000000ff0a0a7207 */ /* 0x000fe20001800000 */
[----:B------:R-:W1:Y:S01]  /*1400*/  LDC.64 R2, c[0x0][0x218] ;  /* 0x00008600ff027b82 */ /* 0x000e620000000a00 */
[----:B------:R-:W-:Y:S02]  /*1410*/  I2FP.F32.S32 R8, R8 ;  /* 0x0000000800087245 */ /* 0x000fe40000201400 */
[----:B------:R-:W-:Y:S02]  /*1420*/  FSETP.GT.AND P2, PT, |R0|, 8.50705917302346158658e+37, PT ;  /* 0x7e8000000000780b */ /* 0x000fe40003f44200 */
[----:B------:R-:W-:-:S02]  /*1430*/  SEL R11, R11, RZ, P3 ;  /* 0x000000ff0b0b7207 */ /* 0x000fc40001800000 */
[----:B------:R-:W-:Y:S02]  /*1440*/  FSETP.GEU.AND P3, PT, |R0|, 1.175494350822287508e-38, PT ;  /* 0x008000000000780b */ /* 0x000fe40003f6e200 */
[----:B------:R-:W-:-:S07]  /*1450*/  FSETP.GEU.AND P4, PT, |R8|, 1.175494350822287508e-38, PT ;  /* 0x008000000800780b */ /* 0x000fce0003f8e200 */
[----:B------:R-:W-:-:S04]  /*1460*/  @P2 FMUL R0, R0, 0.25 ;  /* 0x3e80000000002820 */ /* 0x000fc80000400000 */
[----:B------:R-:W-:Y:S01]  /*1470*/  @!P3 FMUL R0, R0, 16777216 ;  /* 0x4b8000000000b820 */ /* 0x000fe20000400000 */
[----:B------:R-:W-:Y:S01]  /*1480*/  FADD R19, R19, R10 ;  /* 0x0000000a13137221 */ /* 0x000fe20000000000 */
[----:B------:R-:W-:Y:S01]  /*1490*/  FADD R16, R16, R11 ;  /* 0x0000000b10107221 */ /* 0x000fe20000000000 */
[----:B-1----:R-:W-:Y:S01]  /*14a0*/  IMAD.WIDE R2, R23, 0x4, R2 ;  /* 0x0000000417027825 */ /* 0x002fe200078e0202 */
[----:B--2---:R-:W-:Y:S02]  /*14b0*/  SEL R12, R12, RZ, P1 ;  /* 0x000000ff0c0c7207 */ /* 0x004fe40000800000 */
[----:B------:R-:W-:Y:S02]  /*14c0*/  SEL R13, R13, RZ, P1 ;  /* 0x000000ff0d0d7207 */ /* 0x000fe40000800000 */
[----:B------:R-:W-:Y:S02]  /*14d0*/  SEL R9, R14, RZ, P1 ;  /* 0x000000ff0e097207 */ /* 0x000fe40000800000 */
[----:B------:R-:W-:-:S02]  /*14e0*/  SEL R15, R15, RZ, P1 ;  /* 0x000000ff0f0f7207 */ /* 0x000fc40000800000 */
[----:B------:R-:W-:Y:S01]  /*14f0*/  FSETP.GT.AND P1, PT, |R8|, 8.50705917302346158658e+37, PT ;  /* 0x7e8000000800780b */ /* 0x000fe20003f24200 */
[----:B------:R-:W-:Y:S02]  /*1500*/  FADD R22, R22, R13 ;  /* 0x0000000d16167221 */ /* 0x000fe40000000000 */
[----:B------:R-:W1:Y:S10]  /*1510*/  MUFU.RCP R13, R0 ;  /* 0x00000000000d7308 */ /* 0x000e740000001000 */
[----:B------:R-:W-:-:S04]  /*1520*/  @P1 FMUL R8, R8, 0.25 ;  /* 0x3e80000008081820 */ /* 0x000fc80000400000 */
[----:B------:R-:W-:Y:S01]  /*1530*/  @!P4 FMUL R8, R8, 16777216 ;  /* 0x4b8000000808c820 */ /* 0x000fe20000400000 */
[----:B------:R-:W-:-:S03]  /*1540*/  FADD R26, R26, R9 ;  /* 0x000000091a1a7221 */ /* 0x000fc60000000000 */
[----:B------:R-:W2:Y:S01]  /*1550*/  MUFU.RCP R0, R8 ;  /* 0x0000000800007308 */ /* 0x000ea20000001000 */
[----:B------:R-:W-:Y:S01]  /*1560*/  FADD R27, R27, R12 ;  /* 0x0000000c1b1b7221 */ /* 0x000fe20000000000 */
[----:B------:R-:W-:Y:S01]  /*1570*/  FADD R20, R20, R15 ;  /* 0x0000000f14147221 */ /* 0x000fe20000000000 */
[----:B------:R-:W-:Y:S01]  /*1580*/  @P2 FMUL R22, R22, 0.25 ;  /* 0x3e80000016162820 */ /* 0x000fe20000400000 */
[----:B------:R-:W-:Y:S01]  /*1590*/  @P2 FMUL R26, R26, 0.25 ;  /* 0x3e8000001a1a2820 */ /* 0x000fe20000400000 */
[----:B------:R-:W-:Y:S01]  /*15a0*/  @P2 FMUL R27, R27, 0.25 ;  /* 0x3e8000001b1b2820 */ /* 0x000fe20000400000 */
[----:B------:R-:W-:Y:S01]  /*15b0*/  @P2 FMUL R20, R20, 0.25 ;  /* 0x3e80000014142820 */ /* 0x000fe20000400000 */
[----:B------:R-:W-:Y:S01]  /*15c0*/  @!P3 FMUL R22, R22, 16777216 ;  /* 0x4b8000001616b820 */ /* 0x000fe20000400000 */
[----:B------:R-:W-:Y:S01]  /*15d0*/  @!P3 FMUL R26, R26, 16777216 ;  /* 0x4b8000001a1ab820 */ /* 0x000fe20000400000 */
[----:B------:R-:W-:Y:S01]  /*15e0*/  @!P3 FMUL R27, R27, 16777216 ;  /* 0x4b8000001b1bb820 */ /* 0x000fe20000400000 */
[----:B------:R-:W-:Y:S01]  /*15f0*/  @!P3 FMUL R20, R20, 16777216 ;  /* 0x4b8000001414b820 */ /* 0x000fe20000400000 */
[----:B----4-:R-:W-:-:S02]  /*1600*/  SEL R4, R4, RZ, P0 ;  /* 0x000000ff04047207 */ /* 0x010fc40000000000 */
[----:B------:R-:W-:Y:S02]  /*1610*/  SEL R5, R5, RZ, P0 ;  /* 0x000000ff05057207 */ /* 0x000fe40000000000 */
[----:B------:R-:W-:Y:S02]  /*1620*/  SEL R6, R6, RZ, P0 ;  /* 0x000000ff06067207 */ /* 0x000fe40000000000 */
[----:B------:R-:W-:Y:S01]  /*1630*/  SEL R7, R7, RZ, P0 ;  /* 0x000000ff07077207 */ /* 0x000fe20000000000 */
[----:B------:R-:W-:Y:S01]  /*1640*/  FADD R17, R17, R4 ;  /* 0x0000000411117221 */ /* 0x000fe20000000000 */
[----:B------:R-:W-:Y:S01]  /*1650*/  FADD R9, R18, R5 ;  /* 0x0000000512097221 */ /* 0x000fe20000000000 */
[----:B------:R-:W-:Y:S02]  /*1660*/  FADD R10, R19, R6 ;  /* 0x00000006130a7221 */ /* 0x000fe40000000000 */
        /* <DEDUP_REMOVED lines=9> */
[C---:B-1----:R-:W-:Y:S01]  /*1700*/  FMUL R4, R13.reuse, R27 ;  /* 0x0000001b0d047220 */ /* 0x042fe20000400000 */
[C---:B------:R-:W-:Y:S01]  /*1710*/  FMUL R5, R13.reuse, R22 ;  /* 0x000000160d057220 */ /* 0x040fe20000400000 */
[C---:B------:R-:W-:Y:S01]  /*1720*/  FMUL R6, R13.reuse, R26 ;  /* 0x0000001a0d067220 */ /* 0x040fe20000400000 */
[----:B------:R-:W-:Y:S01]  /*1730*/  FMUL R7, R13, R20 ;  /* 0x000000140d077220 */ /* 0x000fe20000400000 */
[C---:B--2---:R-:W-:Y:S01]  /*1740*/  FMUL R8, R0.reuse, R17 ;  /* 0x0000001100087220 */ /* 0x044fe20000400000 */
[C---:B------:R-:W-:Y:S01]  /*1750*/  FMUL R9, R0.reuse, R9 ;  /* 0x0000000900097220 */ /* 0x040fe20000400000 */
[C---:B------:R-:W-:Y:S01]  /*1760*/  FMUL R10, R0.reuse, R10 ;  /* 0x0000000a000a7220 */ /* 0x040fe20000400000 */
[----:B------:R-:W-:Y:S01]  /*1770*/  FMUL R11, R0, R11 ;  /* 0x0000000b000b7220 */ /* 0x000fe20000400000 */
[----:B------:R-:W-:Y:S04]  /*1780*/  STG.E.128 desc[UR4][R2.64], R4 ;  /* 0x0000000402007986 */ /* 0x000fe8000c101d04 */
[----:B------:R-:W-:Y:S01]  /*1790*/  STG.E.128 desc[UR4][R2.64+0x800], R8 ;  /* 0x0008000802007986 */ /* 0x000fe2000c101d04 */
[----:B------:R-:W-:Y:S05]  /*17a0*/  EXIT ;  /* 0x000000000000794d */ /* 0x000fea0003800000 */
.L_x_0:
[----:B------:R-:W-:-:S00]  /*17b0*/  BRA `(.L_x_0) ;  /* 0xfffffffc00fc7947 */ /* 0x000fc0000383ffff */
[----:B------:R-:W-:-:S00]  /*17c0*/  NOP ;  /* 0x0000000000007918 */ /* 0x000fc00000000000 */
        /* <DEDUP_REMOVED lines=11> */
.L_x_1:


//--------------------- .nv.constant0.triton_poi_fused_avg_pool2d_38 --------------------------
	.section	.nv.constant0.triton_poi_fused_avg_pool2d_38,"a",@progbits
	.sectionflags	@""
	.align	4
.nv.constant0.triton_poi_fused_avg_pool2d_38:
	.zero		548
